	.headerflags	@"EF_CUDA_TEXMODE_UNIFIED EF_CUDA_64BIT_ADDRESS EF_CUDA_ACCELERATORS EF_CUDA_SM90 EF_CUDA_VIRTUAL_SM(EF_CUDA_SM90)"
	.elftype	@"ET_EXEC"


//--------------------- .nv.info                  --------------------------
	.section	.nv.info,"",@"SHT_CUDA_INFO"
	.align	4


	//----- nvinfo : EIATTR_REGCOUNT
	.align		4
        /*0000*/ 	.byte	0x04, 0x2f
        /*0002*/ 	.short	(.L_2 - .L_1)
	.align		4
.L_1:
        /*0004*/ 	.word	index@(triton_poi_fused_add_convolution_tanh_24)
        /*0008*/ 	.word	0x00000017


	//----- nvinfo : EIATTR_MIN_STACK_SIZE
	.align		4
.L_2:
        /*000c*/ 	.byte	0x04, 0x12
        /*000e*/ 	.short	(.L_4 - .L_3)
	.align		4
.L_3:
        /*0010*/ 	.word	index@(triton_poi_fused_add_convolution_tanh_24)
        /*0014*/ 	.word	0x00000000


	//----- nvinfo : EIATTR_FRAME_SIZE
	.align		4
.L_4:
        /*0018*/ 	.byte	0x04, 0x11
        /*001a*/ 	.short	(.L_6 - .L_5)
	.align		4
.L_5:
        /*001c*/ 	.word	index@(triton_poi_fused_add_convolution_tanh_24)
        /*0020*/ 	.word	0x00000000


	//----- nvinfo : EIATTR_MIN_STACK_SIZE
	.align		4
.L_6:
        /*0024*/ 	.byte	0x04, 0x12
        /*0026*/ 	.short	(.L_8 - .L_7)
	.align		4
.L_7:
        /*0028*/ 	.word	index@(triton_poi_fused_add_convolution_tanh_24)
        /*002c*/ 	.word	0x00000000
.L_8:


//--------------------- .nv.info.triton_poi_fused_add_convolution_tanh_24 --------------------------
	.section	.nv.info.triton_poi_fused_add_convolution_tanh_24,"",@"SHT_CUDA_INFO"
	.sectionflags	@""
	.align	4


	//----- nvinfo : EIATTR_CUDA_API_VERSION
	.align		4
        /*0000*/ 	.byte	0x04, 0x37
        /*0002*/ 	.short	(.L_10 - .L_9)
.L_9:
        /*0004*/ 	.word	0x0000007c


	//----- nvinfo : EIATTR_KPARAM_INFO
	.align		4
.L_10:
        /*0008*/ 	.byte	0x04, 0x17
        /*000a*/ 	.short	(.L_12 - .L_11)
.L_11:
        /*000c*/ 	.word	0x00000000
        /*0010*/ 	.short	0x0004
        /*0012*/ 	.short	0x0020
        /*0014*/ 	.byte	0x00, 0xf0, 0x11, 0x00


	//----- nvinfo : EIATTR_KPARAM_INFO
	.align		4
.L_12:
        /*0018*/ 	.byte	0x04, 0x17
        /*001a*/ 	.short	(.L_14 - .L_13)
.L_13:
        /*001c*/ 	.word	0x00000000
        /*0020*/ 	.short	0x0003
        /*0022*/ 	.short	0x0018
        /*0024*/ 	.byte	0x00, 0xf4, 0x21, 0x00


	//----- nvinfo : EIATTR_KPARAM_INFO
	.align		4
.L_14:
        /*0028*/ 	.byte	0x04, 0x17
        /*002a*/ 	.short	(.L_16 - .L_15)
.L_15:
        /*002c*/ 	.word	0x00000000
        /*0030*/ 	.short	0x0002
        /*0032*/ 	.short	0x0010
        /*0034*/ 	.byte	0x00, 0xf4, 0x21, 0x00


	//----- nvinfo : EIATTR_KPARAM_INFO
	.align		4
.L_16:
        /*0038*/ 	.byte	0x04, 0x17
        /*003a*/ 	.short	(.L_18 - .L_17)
.L_17:
        /*003c*/ 	.word	0x00000000
        /*0040*/ 	.short	0x0001
        /*0042*/ 	.short	0x0008
        /*0044*/ 	.byte	0x00, 0xf4, 0x21, 0x00


	//----- nvinfo : EIATTR_KPARAM_INFO
	.align		4
.L_18:
        /*0048*/ 	.byte	0x04, 0x17
        /*004a*/ 	.short	(.L_20 - .L_19)
.L_19:
        /*004c*/ 	.word	0x00000000
        /*0050*/ 	.short	0x0000
        /*0052*/ 	.short	0x0000
        /*0054*/ 	.byte	0x00, 0xf4, 0x21, 0x00


	//----- nvinfo : EIATTR_SPARSE_MMA_MASK
	.align		4
.L_20:
        /*0058*/ 	.byte	0x03, 0x50
        /*005a*/ 	.short	0x0000


	//----- nvinfo : EIATTR_MAXREG_COUNT
	.align		4
        /*005c*/ 	.byte	0x03, 0x1b
        /*005e*/ 	.short	0x00ff


	//----- nvinfo : EIATTR_EXIT_INSTR_OFFSETS
	.align		4
        /*0060*/ 	.byte	0x04, 0x1c
        /*0062*/ 	.short	(.L_22 - .L_21)


	//   ....[0]....
.L_21:
        /*0064*/ 	.word	0x000007d0


	//----- nvinfo : EIATTR_REQNTID
	.align		4
.L_22:
        /*0068*/ 	.byte	0x04, 0x10
        /*006a*/ 	.short	(.L_24 - .L_23)
.L_23:
        /*006c*/ 	.word	0x00000080
        /*0070*/ 	.word	0x00000001
        /*0074*/ 	.word	0x00000001


	//----- nvinfo : EIATTR_CRS_STACK_SIZE
	.align		4
.L_24:
        /*0078*/ 	.byte	0x04, 0x1e
        /*007a*/ 	.short	(.L_26 - .L_25)
.L_25:
        /*007c*/ 	.word	0x00000000


	//----- nvinfo : EIATTR_CBANK_PARAM_SIZE
	.align		4
.L_26:
        /*0080*/ 	.byte	0x03, 0x19
        /*0082*/ 	.short	0x0024


	//----- nvinfo : EIATTR_PARAM_CBANK
	.align		4
        /*0084*/ 	.byte	0x04, 0x0a
        /*0086*/ 	.short	(.L_28 - .L_27)
	.align		4
.L_27:
        /*0088*/ 	.word	index@(.nv.constant0.triton_poi_fused_add_convolution_tanh_24)
        /*008c*/ 	.short	0x0210
        /*008e*/ 	.short	0x0024


	//----- nvinfo : EIATTR_SW_WAR
	.align		4
.L_28:
        /*0090*/ 	.byte	0x04, 0x36
        /*0092*/ 	.short	(.L_30 - .L_29)
.L_29:
        /*0094*/ 	.word	0x00000008
.L_30:


//--------------------- .nv.callgraph             --------------------------
	.section	.nv.callgraph,"",@"SHT_CUDA_CALLGRAPH"
	.align	4
	.sectionentsize	8
	.align		4
        /*0000*/ 	.word	0x00000000
	.align		4
        /*0004*/ 	.word	0xffffffff
	.align		4
        /*0008*/ 	.word	0x00000000
	.align		4
        /*000c*/ 	.word	0xfffffffe
	.align		4
        /*0010*/ 	.word	0x00000000
	.align		4
        /*0014*/ 	.word	0xfffffffd
	.align		4
        /*0018*/ 	.word	0x00000000
	.align		4
        /*001c*/ 	.word	0xfffffffc


//--------------------- .nv.constant4             --------------------------
	.section	.nv.constant4,"a",@progbits
	.align	8
	.align		8
.nv.constant4:
        /*0000*/ 	.dword	_$_str


//--------------------- .text.triton_poi_fused_add_convolution_tanh_24 --------------------------
	.section	.text.triton_poi_fused_add_convolution_tanh_24,"ax",@progbits
	.align	128
        .global         triton_poi_fused_add_convolution_tanh_24
        .type           triton_poi_fused_add_convolution_tanh_24,@function
        .size           triton_poi_fused_add_convolution_tanh_24,(.L_x_13 - triton_poi_fused_add_convolution_tanh_24)
        .other          triton_poi_fused_add_convolution_tanh_24,@"STO_CUDA_ENTRY STV_DEFAULT"
triton_poi_fused_add_convolution_tanh_24:
.text.triton_poi_fused_add_convolution_tanh_24:
[----:B------:R-:W0:Y:S02]  /*0000*/  LDC R1, c[0x0][0x28] ;  /* 0x00000a00ff017b82 */ /* 0x000e240000000800 */
[----:B------:R-:W1:Y:S01]  /*0010*/  S2R R0, SR_TID.X ;  /* 0x0000000000007919 */ /* 0x000e620000002100 */
[----:B------:R-:W2:Y:S01]  /*0020*/  LDC.64 R14, c[0x0][0x218] ;  /* 0x00008600ff0e7b82 */ /* 0x000ea20000000a00 */
[----:B------:R-:W-:Y:S01]  /*0030*/  ULDC.64 UR4, c[0x0][0x208] ;  /* 0x0000820000047ab9 */ /* 0x000fe20000000a00 */
[----:B------:R-:W3:Y:S01]  /*0040*/  S2R R3, SR_CTAID.X ;  /* 0x0000000000037919 */ /* 0x000ee20000002500 */
[----:B-1----:R-:W-:Y:S02]  /*0050*/  SHF.L.U32 R0, R0, 0x2, RZ ;  /* 0x0000000200007819 */ /* 0x002fe400000006ff */
[----:B---3--:R-:W-:Y:S02]  /*0060*/  SHF.R.S32.HI R5, RZ, 0x16, R3 ;  /* 0x00000016ff057819 */ /* 0x008fe40000011403 */
[----:B------:R-:W-:Y:S02]  /*0070*/  LOP3.LUT R0, R0, 0x1fc, RZ, 0xc0, !PT ;  /* 0x000001fc00007812 */ /* 0x000fe400078ec0ff */
[----:B------:R-:W-:-:S02]  /*0080*/  SGXT R5, R5, 0x1 ;  /* 0x000000010505781a */ /* 0x000fc40000000200 */
[----:B------:R-:W-:Y:S02]  /*0090*/  LEA R12, R3, R0, 0x9 ;  /* 0x00000000030c7211 */ /* 0x000fe400078e48ff */
[----:B------:R-:W1:Y:S02]  /*00a0*/  LDC.64 R2, c[0x0][0x210] ;  /* 0x00008400ff027b82 */ /* 0x000e640000000a00 */
[----:B------:R-:W-:-:S04]  /*00b0*/  LEA.HI R5, R5, R12, RZ, 0xc ;  /* 0x0000000c05057211 */ /* 0x000fc800078f60ff */
[----:B------:R-:W-:-:S05]  /*00c0*/  SHF.R.S32.HI R5, RZ, 0xc, R5 ;  /* 0x0000000cff057819 */ /* 0x000fca0000011405 */
[----:B------:R-:W-:-:S05]  /*00d0*/  IMAD.HI R0, R5, 0x55555556, RZ ;  /* 0x5555555605007827 */ /* 0x000fca00078e02ff */
[----:B------:R-:W-:-:S05]  /*00e0*/  LEA.HI R0, R0, R0, RZ, 0x1 ;  /* 0x0000000000007211 */ /* 0x000fca00078f08ff */
[----:B------:R-:W-:Y:S02]  /*00f0*/  IMAD R7, R0, -0x3, R5 ;  /* 0xfffffffd00077824 */ /* 0x000fe400078e0205 */
[----:B------:R-:W3:Y:S01]  /*0100*/  LDC.64 R4, c[0x0][0x220] ;  /* 0x00008800ff047b82 */ /* 0x000ee20000000a00 */
[----:B-1----:R-:W-:-:S04]  /*0110*/  IMAD.WIDE R2, R12, 0x4, R2 ;  /* 0x000000040c027825 */ /* 0x002fc800078e0202 */
[----:B--2---:R-:W-:Y:S01]  /*0120*/  IMAD.WIDE R14, R7, 0x4, R14 ;  /* 0x00000004070e7825 */ /* 0x004fe200078e020e */
[----:B------:R-:W2:Y:S04]  /*0130*/  LDG.E.128 R8, desc[UR4][R2.64] ;  /* 0x0000000402087981 */ /* 0x000ea8000c1e1d00 */
[----:B------:R-:W2:Y:S01]  /*0140*/  LDG.E.EL R13, desc[UR4][R14.64] ;  /* 0x000000040e0d7981 */ /* 0x000ea2000c2e1900 */
[----:B---3--:R-:W-:-:S06]  /*0150*/  IMAD.WIDE R4, R12, 0x4, R4 ;  /* 0x000000040c047825 */ /* 0x008fcc00078e0204 */
[----:B------:R-:W5:Y:S01]  /*0160*/  LDG.E.128 R4, desc[UR4][R4.64] ;  /* 0x0000000404047981 */ /* 0x000f62000c1e1d00 */
[----:B------:R-:W-:Y:S01]  /*0170*/  BSSY B0, `(.L_x_0) ;  /* 0x0000017000007945 */ /* 0x000fe20003800000 */
[--C-:B--2---:R-:W-:Y:S01]  /*0180*/  FADD R8, R8, R13.reuse ;  /* 0x0000000d08087221 */ /* 0x104fe20000000000 */
[----:B------:R-:W-:-:S03]  /*0190*/  FADD R9, R9, R13 ;  /* 0x0000000d09097221 */ /* 0x000fc60000000000 */
[----:B------:R-:W-:-:S05]  /*01a0*/  FADD.FTZ R0, |R8|, -RZ ;  /* 0x800000ff08007221 */ /* 0x000fca0000010200 */
[----:B------:R-:W-:-:S13]  /*01b0*/  FSETP.GE.AND P0, PT, R0, 0.60000002384185791016, PT ;  /* 0x3f19999a0000780b */ /* 0x000fda0003f06000 */
[----:B------:R-:W-:Y:S05]  /*01c0*/  @!P0 BRA `(.L_x_1) ;  /* 0x0000000000288947 */ /* 0x000fea0003800000 */
[C---:B------:R-:W-:Y:S01]  /*01d0*/  FMUL R14, R0.reuse, 2.8853900432586669922 ;  /* 0x4038aa3b000e7820 */ /* 0x040fe20000400000 */
[----:B------:R-:W-:Y:S01]  /*01e0*/  HFMA2.MMA R15, -RZ, RZ, 1.875, 0 ;  /* 0x3f800000ff0f7435 */ /* 0x000fe200000001ff */
[----:B------:R-:W-:-:S04]  /*01f0*/  FSETP.GE.AND P0, PT, R0, 9.010913848876953125, PT ;  /* 0x41102cb40000780b */ /* 0x000fc80003f06000 */
[----:B------:R-:W1:Y:S02]  /*0200*/  MUFU.EX2 R14, R14 ;  /* 0x0000000e000e7308 */ /* 0x000e640000000800 */
[----:B-1----:R-:W-:-:S06]  /*0210*/  FADD R16, R14, 1 ;  /* 0x3f8000000e107421 */ /* 0x002fcc0000000000 */
[----:B------:R-:W1:Y:S02]  /*0220*/  MUFU.RCP R16, R16 ;  /* 0x0000001000107308 */ /* 0x000e640000001000 */
[----:B-1----:R-:W-:-:S05]  /*0230*/  FFMA.FTZ R15, R16, -2, R15 ;  /* 0xc0000000100f7823 */ /* 0x002fca000001000f */
[----:B------:R-:W-:-:S04]  /*0240*/  FSEL R15, R15, 1, !P0 ;  /* 0x3f8000000f0f7808 */ /* 0x000fc80004000000 */
[----:B------:R-:W-:Y:S01]  /*0250*/  LOP3.LUT R15, R15, 0x80000000, R8, 0xf8, !PT ;  /* 0x800000000f0f7812 */ /* 0x000fe200078ef808 */
[----:B------:R-:W-:Y:S06]  /*0260*/  BRA `(.L_x_2) ;  /* 0x00000000001c7947 */ /* 0x000fec0003800000 */
.L_x_1:
[----:B------:R-:W-:Y:S01]  /*0270*/  MOV R0, 0x3c80f082 ;  /* 0x3c80f08200007802 */ /* 0x000fe20000000f00 */
[----:B------:R-:W-:-:S04]  /*0280*/  FMUL R15, R8, R8 ;  /* 0x00000008080f7220 */ /* 0x000fc80000400000 */
[----:B------:R-:W-:-:S04]  /*0290*/  FFMA.FTZ R0, R15, R0, -0.052303962409496307373 ;  /* 0xbd563cae0f007423 */ /* 0x000fc80000010000 */
[----:B------:R-:W-:-:S04]  /*02a0*/  FFMA.FTZ R0, R15, R0, 0.1331529766321182251 ;  /* 0x3e0859410f007423 */ /* 0x000fc80000010000 */
[----:B------:R-:W-:-:S04]  /*02b0*/  FFMA.FTZ R0, R15, R0, -0.33332768082618713379 ;  /* 0xbeaaa9ed0f007423 */ /* 0x000fc80000010000 */
[----:B------:R-:W-:-:S04]  /*02c0*/  FFMA.FTZ R15, R15, R0, RZ ;  /* 0x000000000f0f7223 */ /* 0x000fc800000100ff */
[----:B------:R-:W-:-:S07]  /*02d0*/  FFMA.FTZ R15, R8, R15, R8 ;  /* 0x0000000f080f7223 */ /* 0x000fce0000010008 */
.L_x_2:
[----:B------:R-:W-:Y:S05]  /*02e0*/  BSYNC B0 ;  /* 0x0000000000007941 */ /* 0x000fea0003800000 */
.L_x_0:
[----:B------:R-:W-:Y:S01]  /*02f0*/  FADD.FTZ R18, |R9|, -RZ ;  /* 0x800000ff09127221 */ /* 0x000fe20000010200 */
[----:B------:R-:W-:Y:S01]  /*0300*/  BSSY B0, `(.L_x_3) ;  /* 0x0000015000007945 */ /* 0x000fe20003800000 */
[----:B------:R-:W-:-:S03]  /*0310*/  FADD R10, R10, R13 ;  /* 0x0000000d0a0a7221 */ /* 0x000fc60000000000 */
        /* <DEDUP_REMOVED lines=12> */
.L_x_4:
[----:B------:R-:W-:Y:S01]  /*03e0*/  MOV R0, 0x3c80f082 ;  /* 0x3c80f08200007802 */ /* 0x000fe20000000f00 */
[----:B------:R-:W-:-:S04]  /*03f0*/  FMUL R17, R9, R9 ;  /* 0x0000000909117220 */ /* 0x000fc80000400000 */
[----:B------:R-:W-:-:S04]  /*0400*/  FFMA.FTZ R0, R17, R0, -0.052303962409496307373 ;  /* 0xbd563cae11007423 */ /* 0x000fc80000010000 */
[----:B------:R-:W-:-:S04]  /*0410*/  FFMA.FTZ R0, R17, R0, 0.1331529766321182251 ;  /* 0x3e08594111007423 */ /* 0x000fc80000010000 */
[----:B------:R-:W-:-:S04]  /*0420*/  FFMA.FTZ R0, R17, R0, -0.33332768082618713379 ;  /* 0xbeaaa9ed11007423 */ /* 0x000fc80000010000 */
[----:B------:R-:W-:-:S04]  /*0430*/  FFMA.FTZ R0, R17, R0, RZ ;  /* 0x0000000011007223 */ /* 0x000fc800000100ff */
[----:B------:R-:W-:-:S07]  /*0440*/  FFMA.FTZ R14, R9, R0, R9 ;  /* 0x00000000090e7223 */ /* 0x000fce0000010009 */
.L_x_5:
[----:B------:R-:W-:Y:S05]  /*0450*/  BSYNC B0 ;  /* 0x0000000000007941 */ /* 0x000fea0003800000 */
.L_x_3:
        /* <DEDUP_REMOVED lines=15> */
.L_x_7:
[----:B------:R-:W-:Y:S01]  /*0550*/  MOV R0, 0x3c80f082 ;  /* 0x3c80f08200007802 */ /* 0x000fe20000000f00 */
[----:B------:R-:W-:-:S04]  /*0560*/  FMUL R13, R10, R10 ;  /* 0x0000000a0a0d7220 */ /* 0x000fc80000400000 */
[----:B------:R-:W-:-:S04]  /*0570*/  FFMA.FTZ R0, R13, R0, -0.052303962409496307373 ;  /* 0xbd563cae0d007423 */ /* 0x000fc80000010000 */
[----:B------:R-:W-:-:S04]  /*0580*/  FFMA.FTZ R0, R13, R0, 0.1331529766321182251 ;  /* 0x3e0859410d007423 */ /* 0x000fc80000010000 */
[----:B------:R-:W-:-:S04]  /*0590*/  FFMA.FTZ R0, R13, R0, -0.33332768082618713379 ;  /* 0xbeaaa9ed0d007423 */ /* 0x000fc80000010000 */
[----:B------:R-:W-:-:S04]  /*05a0*/  FFMA.FTZ R13, R13, R0, RZ ;  /* 0x000000000d0d7223 */ /* 0x000fc800000100ff */
[----:B------:R-:W-:-:S07]  /*05b0*/  FFMA.FTZ R13, R10, R13, R10 ;  /* 0x0000000d0a0d7223 */ /* 0x000fce000001000a */
.L_x_8:
[----:B------:R-:W-:Y:S05]  /*05c0*/  BSYNC B0 ;  /* 0x0000000000007941 */ /* 0x000fea0003800000 */
.L_x_6:
[----:B------:R-:W-:Y:S01]  /*05d0*/  FADD.FTZ R20, |R11|, -RZ ;  /* 0x800000ff0b147221 */ /* 0x000fe20000010200 */
[----:B------:R-:W-:Y:S01]  /*05e0*/  BSSY B0, `(.L_x_9) ;  /* 0x0000015000007945 */ /* 0x000fe20003800000 */
[----:B------:R-:W-:-:S03]  /*05f0*/  SHF.R.S32.HI R17, RZ, 0x1f, R12 ;  /* 0x0000001fff117819 */ /* 0x000fc6000001140c */
        /* <DEDUP_REMOVED lines=12> */
.L_x_10:
[----:B------:R-:W-:Y:S01]  /*06c0*/  MOV R0, 0x3c80f082 ;  /* 0x3c80f08200007802 */ /* 0x000fe20000000f00 */
[----:B------:R-:W-:-:S04]  /*06d0*/  FMUL R19, R11, R11 ;  /* 0x0000000b0b137220 */ /* 0x000fc80000400000 */
[----:B------:R-:W-:-:S04]  /*06e0*/  FFMA.FTZ R0, R19, R0, -0.052303962409496307373 ;  /* 0xbd563cae13007423 */ /* 0x000fc80000010000 */
[----:B------:R-:W-:-:S04]  /*06f0*/  FFMA.FTZ R0, R19, R0, 0.1331529766321182251 ;  /* 0x3e08594113007423 */ /* 0x000fc80000010000 */
[----:B------:R-:W-:-:S04]  /*0700*/  FFMA.FTZ R0, R19, R0, -0.33332768082618713379 ;  /* 0xbeaaa9ed13007423 */ /* 0x000fc80000010000 */
[----:B------:R-:W-:-:S04]  /*0710*/  FFMA.FTZ R0, R19, R0, RZ ;  /* 0x0000000013007223 */ /* 0x000fc800000100ff */
[----:B------:R-:W-:-:S07]  /*0720*/  FFMA.FTZ R0, R11, R0, R11 ;  /* 0x000000000b007223 */ /* 0x000fce000001000b */
.L_x_11:
[----:B------:R-:W-:Y:S05]  /*0730*/  BSYNC B0 ;  /* 0x0000000000007941 */ /* 0x000fea0003800000 */
.L_x_9:
[----:B------:R-:W-:Y:S01]  /*0740*/  ULDC.64 UR6, c[0x0][0x228] ;  /* 0x00008a0000067ab9 */ /* 0x000fe20000000a00 */
[----:B-----5:R-:W-:Y:S01]  /*0750*/  FADD R4, R4, R15 ;  /* 0x0000000f04047221 */ /* 0x020fe20000000000 */
[----:B------:R-:W-:Y:S01]  /*0760*/  LEA R16, P0, R12, UR6, 0x2 ;  /* 0x000000060c107c11 */ /* 0x000fe2000f8010ff */
[----:B------:R-:W-:Y:S01]  /*0770*/  FADD R5, R5, R14 ;  /* 0x0000000e05057221 */ /* 0x000fe20000000000 */
[----:B------:R-:W-:Y:S01]  /*0780*/  FADD R6, R6, R13 ;  /* 0x0000000d06067221 */ /* 0x000fe20000000000 */
[----:B------:R-:W-:Y:S01]  /*0790*/  FADD R7, R7, R0 ;  /* 0x0000000007077221 */ /* 0x000fe20000000000 */
[----:B------:R-:W-:Y:S01]  /*07a0*/  LEA.HI.X R17, R12, UR7, R17, 0x2, P0 ;  /* 0x000000070c117c11 */ /* 0x000fe200080f1411 */
[----:B------:R-:W-:Y:S04]  /*07b0*/  STG.E.128 desc[UR4][R2.64], R8 ;  /* 0x0000000802007986 */ /* 0x000fe8000c101d04 */
[----:B------:R-:W-:Y:S01]  /*07c0*/  STG.E.128 desc[UR4][R16.64], R4 ;  /* 0x0000000410007986 */ /* 0x000fe2000c101d04 */
[----:B------:R-:W-:Y:S05]  /*07d0*/  EXIT ;  /* 0x000000000000794d */ /* 0x000fea0003800000 */
.L_x_12:
[----:B------:R-:W-:-:S00]  /*07e0*/  BRA `(.L_x_12) ;  /* 0xfffffffc00fc7947 */ /* 0x000fc0000383ffff */
[----:B------:R-:W-:-:S00]  /*07f0*/  NOP ;  /* 0x0000000000007918 */ /* 0x000fc00000000000 */
        /* <DEDUP_REMOVED lines=8> */
.L_x_13:


//--------------------- .nv.global.init           --------------------------
	.section	.nv.global.init,"aw",@progbits
.nv.global.init:
	.type		_$_str,@object
	.size		_$_str,(.L_0 - _$_str)
_$_str:
        /*0000*/ 	.byte	0x5f, 0x5f, 0x43, 0x55, 0x44, 0x41, 0x5f, 0x46, 0x54, 0x5a, 0x00
.L_0:


//--------------------- .nv.constant0.triton_poi_fused_add_convolution_tanh_24 --------------------------
	.section	.nv.constant0.triton_poi_fused_add_convolution_tanh_24,"a",@progbits
	.sectionflags	@""
	.align	4
.nv.constant0.triton_poi_fused_add_convolution_tanh_24:
	.zero		564
